//
// Generated by NVIDIA NVVM Compiler
//
// Compiler Build ID: CL-36424714
// Cuda compilation tools, release 13.0, V13.0.88
// Based on NVVM 20.0.0
//

.version 9.0
.target sm_100
.address_size 64

	// .globl	_Z14cuda_say_hellov
.extern .func  (.param .b32 func_retval0) vprintf
(
	.param .b64 vprintf_param_0,
	.param .b64 vprintf_param_1
)
;
.global .align 1 .b8 $str[23] = {72, 101, 108, 108, 111, 32, 119, 111, 114, 108, 100, 44, 32, 67, 85, 68, 65, 33, 32, 37, 100, 10};

.visible .entry _Z14cuda_say_hellov()
{
	.local .align 8 .b8 	__local_depot0[8];
	.reg .b64 	%SP;
	.reg .b64 	%SPL;
	.reg .b32 	%r<4>;
	.reg .b64 	%rd<5>;

	mov.u64 	%SPL, __local_depot0;
	cvta.local.u64 	%SP, %SPL;
	add.u64 	%rd1, %SP, 0;
	add.u64 	%rd2, %SPL, 0;
	mov.u32 	%r1, %tid.x;
	st.local.u32 	[%rd2], %r1;
	mov.u64 	%rd3, $str;
	cvta.global.u64 	%rd4, %rd3;
	{ // callseq 0, 0
	.param .b64 param0;
	st.param.b64 	[param0], %rd4;
	.param .b64 param1;
	st.param.b64 	[param1], %rd1;
	.param .b32 retval0;
	call.uni (retval0), 
	vprintf, 
	(
	param0, 
	param1
	);
	ld.param.b32 	%r2, [retval0];
	} // callseq 0
	ret;

}


// ===== COMPILED SASS (sm_100) =====

	.target	sm_100

	.elftype	@"ET_EXEC"


//--------------------- .note.nv.tkinfo           --------------------------
	.section	.note.nv.tkinfo,"",@"SHT_NOTE"
	.sectionflags	@"SHF_NOTE_NV_TKINFO"
	.tkinfo
        /*0018*/ 	.word	0x00000002
        /*0030*/ 	.string	""
        /*0030*/ 	.string	"ptxas"
        /*0030*/ 	.string	"Cuda compilation tools, release 13.0, V13.0.88"
        /*0030*/ 	.string	"Build cuda_13.0.r13.0/compiler.36424714_0"
        /*0030*/ 	.string	"-arch sm_100 -m 64 "



//--------------------- .note.nv.cuinfo           --------------------------
	.section	.note.nv.cuinfo,"",@"SHT_NOTE"
	.sectionflags	@"SHF_NOTE_NV_CUINFO"
        /*0018*/ 	.short	0x0002
        /*001a*/ 	.short	0x0064
        /*001c*/ 	.short	0x0082
	.zero		2


//--------------------- .nv.info                  --------------------------
	.section	.nv.info,"",@"SHT_CUDA_INFO"
	.align	4


	//----- nvinfo : EIATTR_REGCOUNT
	.align		4
        /*0000*/ 	.byte	0x04, 0x2f
        /*0002*/ 	.short	(.L_2 - .L_1)
	.align		4
.L_1:
        /*0004*/ 	.word	index@(_Z14cuda_say_hellov)
        /*0008*/ 	.word	0x00000018


	//----- nvinfo : EIATTR_FRAME_SIZE
	.align		4
.L_2:
        /*000c*/ 	.byte	0x04, 0x11
        /*000e*/ 	.short	(.L_4 - .L_3)
	.align		4
.L_3:
        /*0010*/ 	.word	index@(_Z14cuda_say_hellov)
        /*0014*/ 	.word	0x00000008


	//----- nvinfo : EIATTR_MIN_STACK_SIZE
	.align		4
.L_4:
        /*0018*/ 	.byte	0x04, 0x12
        /*001a*/ 	.short	(.L_6 - .L_5)
	.align		4
.L_5:
        /*001c*/ 	.word	index@(_Z14cuda_say_hellov)
        /*0020*/ 	.word	0x00000008
.L_6:


//--------------------- .nv.compat                --------------------------
	.section	.nv.compat,"",@"SHT_CUDA_COMPAT_INFO"
	.align	4
        /*0000*/ 	.byte	0x02, 0x09, 0x00, 0x00, 0x02, 0x02, 0x01, 0x00, 0x02, 0x05, 0x05, 0x00, 0x03, 0x07, 0x01, 0x01
        /*0010*/ 	.byte	0x02, 0x03, 0x00, 0x00, 0x02, 0x06, 0x01, 0x00, 0x04, 0x0b, 0x08, 0x00, 0x09, 0x00, 0x00, 0x00
        /*0020*/ 	.byte	0x00, 0x00, 0x00, 0x00


//--------------------- .nv.info._Z14cuda_say_hellov --------------------------
	.section	.nv.info._Z14cuda_say_hellov,"",@"SHT_CUDA_INFO"
	.sectionflags	@""
	.align	4


	//----- nvinfo : EIATTR_CUDA_API_VERSION
	.align		4
        /*0000*/ 	.byte	0x04, 0x37
        /*0002*/ 	.short	(.L_8 - .L_7)
.L_7:
        /*0004*/ 	.word	0x00000082


	//----- nvinfo : EIATTR_SPARSE_MMA_MASK
	.align		4
.L_8:
        /*0008*/ 	.byte	0x03, 0x50
        /*000a*/ 	.short	0x0000


	//----- nvinfo : EIATTR_MAXREG_COUNT
	.align		4
        /*000c*/ 	.byte	0x03, 0x1b
        /*000e*/ 	.short	0x00ff


	//----- nvinfo : EIATTR_EXTERNS
	.align		4
        /*0010*/ 	.byte	0x04, 0x0f
        /*0012*/ 	.short	(.L_10 - .L_9)


	//   ....[0]....
	.align		4
.L_9:
        /*0014*/ 	.word	index@(vprintf)


	//----- nvinfo : EIATTR_MERCURY_ISA_VERSION
	.align		4
.L_10:
        /*0018*/ 	.byte	0x03, 0x5f
        /*001a*/ 	.short	0x0101


	//----- nvinfo : EIATTR_VRC_CTA_INIT_COUNT
	.align		4
        /*001c*/ 	.byte	0x02, 0x4a
	.zero		1
	.zero		1


	//----- nvinfo : EIATTR_SYSCALL_OFFSETS
	.align		4
        /*0020*/ 	.byte	0x04, 0x46
        /*0022*/ 	.short	(.L_12 - .L_11)


	//   ....[0]....
.L_11:
        /*0024*/ 	.word	0x000000e0


	//----- nvinfo : EIATTR_EXIT_INSTR_OFFSETS
	.align		4
.L_12:
        /*0028*/ 	.byte	0x04, 0x1c
        /*002a*/ 	.short	(.L_14 - .L_13)


	//   ....[0]....
.L_13:
        /*002c*/ 	.word	0x000000f0


	//----- nvinfo : EIATTR_SW_WAR
	.align		4
.L_14:
        /*0030*/ 	.byte	0x04, 0x36
        /*0032*/ 	.short	(.L_16 - .L_15)
.L_15:
        /*0034*/ 	.word	0x00000008
.L_16:


//--------------------- .nv.callgraph             --------------------------
	.section	.nv.callgraph,"",@"SHT_CUDA_CALLGRAPH"
	.align	4
	.sectionentsize	8
	.align		4
        /*0000*/ 	.word	0x00000000
	.align		4
        /*0004*/ 	.word	0xffffffff
	.align		4
        /*0008*/ 	.word	index@(_Z14cuda_say_hellov)
	.align		4
        /*000c*/ 	.word	index@(vprintf)
	.align		4
        /*0010*/ 	.word	0x00000000
	.align		4
        /*0014*/ 	.word	0xfffffffe
	.align		4
        /*0018*/ 	.word	0x00000000
	.align		4
        /*001c*/ 	.word	0xfffffffd
	.align		4
        /*0020*/ 	.word	0x00000000
	.align		4
        /*0024*/ 	.word	0xfffffffc


//--------------------- .nv.constant4             --------------------------
	.section	.nv.constant4,"a",@progbits
	.align	8
	.align		8
.nv.constant4:
        /*0000*/ 	.dword	vprintf
	.align		8
        /*0008*/ 	.dword	$str


//--------------------- .text._Z14cuda_say_hellov --------------------------
	.section	.text._Z14cuda_say_hellov,"ax",@progbits
	.align	128
        .global         _Z14cuda_say_hellov
        .type           _Z14cuda_say_hellov,@function
        .size           _Z14cuda_say_hellov,(.L_x_2 - _Z14cuda_say_hellov)
        .other          _Z14cuda_say_hellov,@"STO_CUDA_ENTRY STV_DEFAULT"
_Z14cuda_say_hellov:
.text._Z14cuda_say_hellov:
[----:B------:R-:W0:Y:S01]  /*0000*/  LDC R1, c[0x0][0x37c] ;  /* 0x0000df00ff017b82 */ /* 0x000e220000000800 */
[----:B------:R-:W1:Y:S01]  /*0010*/  S2R R8, SR_TID.X ;  /* 0x0000000000087919 */ /* 0x000e620000002100 */
[----:B0-----:R-:W-:Y:S01]  /*0020*/  VIADD R1, R1, 0xfffffff8 ;  /* 0xfffffff801017836 */ /* 0x001fe20000000000 */
[----:B------:R-:W-:Y:S01]  /*0030*/  MOV R0, 0x0 ;  /* 0x0000000000007802 */ /* 0x000fe20000000f00 */
[----:B------:R-:W0:Y:S04]  /*0040*/  LDCU UR4, c[0x0][0x2f8] ;  /* 0x00005f00ff0477ac */ /* 0x000e280008000800 */
[----:B------:R2:W3:Y:S01]  /*0050*/  LDC.64 R2, c[0x4][R0] ;  /* 0x0100000000027b82 */ /* 0x0004e20000000a00 */
[----:B------:R-:W4:Y:S01]  /*0060*/  LDCU.64 UR6, c[0x4][0x8] ;  /* 0x01000100ff0677ac */ /* 0x000f220008000a00 */
[----:B------:R-:W5:Y:S01]  /*0070*/  LDCU UR5, c[0x0][0x2fc] ;  /* 0x00005f80ff0577ac */ /* 0x000f620008000800 */
[----:B0-----:R-:W-:Y:S01]  /*0080*/  IADD3 R6, P0, PT, R1, UR4, RZ ;  /* 0x0000000401067c10 */ /* 0x001fe2000ff1e0ff */
[----:B----4-:R-:W-:Y:S01]  /*0090*/  IMAD.U32 R4, RZ, RZ, UR6 ;  /* 0x00000006ff047e24 */ /* 0x010fe2000f8e00ff */
[----:B------:R-:W-:-:S03]  /*00a0*/  MOV R5, UR7 ;  /* 0x0000000700057c02 */ /* 0x000fc60008000f00 */
[----:B-----5:R-:W-:Y:S01]  /*00b0*/  IMAD.X R7, RZ, RZ, UR5, P0 ;  /* 0x00000005ff077e24 */ /* 0x020fe200080e06ff */
[----:B-1----:R2:W-:Y:S07]  /*00c0*/  STL [R1], R8 ;  /* 0x0000000801007387 */ /* 0x0025ee0000100800 */
[----:B------:R-:W-:-:S07]  /*00d0*/  LEPC R20, `(.L_x_0) ;  /* 0x000000001014794e */ /* 0x000fce0000000000 */
[----:B--23--:R-:W-:Y:S05]  /*00e0*/  CALL.ABS.NOINC R2 ;  /* 0x0000000002007343 */ /* 0x00cfea0003c00000 */
.L_x_0:
[----:B------:R-:W-:Y:S05]  /*00f0*/  EXIT ;  /* 0x000000000000794d */ /* 0x000fea0003800000 */
.L_x_1:
[----:B------:R-:W-:-:S00]  /*0100*/  BRA `(.L_x_1) ;  /* 0xfffffffc00fc7947 */ /* 0x000fc0000383ffff */
[----:B------:R-:W-:-:S00]  /*0110*/  NOP ;  /* 0x0000000000007918 */ /* 0x000fc00000000000 */
        /* <DEDUP_REMOVED lines=14> */
.L_x_2:


//--------------------- .nv.global.init           --------------------------
	.section	.nv.global.init,"aw",@progbits
.nv.global.init:
	.type		$str,@object
	.size		$str,(.L_0 - $str)
$str:
        /*0000*/ 	.byte	0x48, 0x65, 0x6c, 0x6c, 0x6f, 0x20, 0x77, 0x6f, 0x72, 0x6c, 0x64, 0x2c, 0x20, 0x43, 0x55, 0x44
        /*0010*/ 	.byte	0x41, 0x21, 0x20, 0x25, 0x64, 0x0a, 0x00
.L_0:


//--------------------- .nv.shared.reserved.0     --------------------------
	.section	.nv.shared.reserved.0,"aw",@nobits
	.weak		__nv_reservedSMEM_offset_0_alias
	.size		__nv_reservedSMEM_offset_0_alias, 0, 64
	.other		__nv_reservedSMEM_offset_0_alias,@"STO_CUDA_RESERVED_SHARED STV_DEFAULT"
__nv_reservedSMEM_offset_0_alias:
	.zero		0
	.zero		64


//--------------------- .nv.constant0._Z14cuda_say_hellov --------------------------
	.section	.nv.constant0._Z14cuda_say_hellov,"a",@progbits
	.sectionflags	@""
	.align	4
.nv.constant0._Z14cuda_say_hellov:
	.zero		896


//--------------------- SYMBOLS --------------------------

	.type		.nv.reservedSmem.offset0,@object
	.size		.nv.reservedSmem.offset0,0x4
	.type		vprintf,@function
